//
// Generated by NVIDIA NVVM Compiler
//
// Compiler Build ID: CL-36424714
// Cuda compilation tools, release 13.0, V13.0.88
// Based on NVVM 20.0.0
//

.version 9.0
.target sm_100
.address_size 64

	// .globl	_Z12globalReducePKfPfi
// _ZZ12sharedReducePKfPfiE5sdata has been demoted

.visible .entry _Z12globalReducePKfPfi(
	.param .u64 .ptr .align 1 _Z12globalReducePKfPfi_param_0,
	.param .u64 .ptr .align 1 _Z12globalReducePKfPfi_param_1,
	.param .u32 _Z12globalReducePKfPfi_param_2
)
{
	.reg .pred 	%p<2>;
	.reg .b32 	%r<6>;
	.reg .b32 	%f<3>;
	.reg .b64 	%rd<7>;

	ld.param.u64 	%rd1, [_Z12globalReducePKfPfi_param_0];
	ld.param.u64 	%rd2, [_Z12globalReducePKfPfi_param_1];
	ld.param.u32 	%r2, [_Z12globalReducePKfPfi_param_2];
	mov.u32 	%r3, %ctaid.x;
	mov.u32 	%r4, %ntid.x;
	mov.u32 	%r5, %tid.x;
	mad.lo.s32 	%r1, %r3, %r4, %r5;
	setp.ge.s32 	%p1, %r1, %r2;
	@%p1 bra 	$L__BB0_2;
	cvta.to.global.u64 	%rd3, %rd1;
	cvta.to.global.u64 	%rd4, %rd2;
	mul.wide.s32 	%rd5, %r1, 4;
	add.s64 	%rd6, %rd3, %rd5;
	ld.global.f32 	%f1, [%rd6];
	atom.global.add.f32 	%f2, [%rd4], %f1;
$L__BB0_2:
	ret;

}
	// .globl	_Z12sharedReducePKfPfi
.visible .entry _Z12sharedReducePKfPfi(
	.param .u64 .ptr .align 1 _Z12sharedReducePKfPfi_param_0,
	.param .u64 .ptr .align 1 _Z12sharedReducePKfPfi_param_1,
	.param .u32 _Z12sharedReducePKfPfi_param_2
)
{
	.reg .pred 	%p<6>;
	.reg .b32 	%r<15>;
	.reg .b32 	%f<7>;
	.reg .b64 	%rd<7>;
	// demoted variable
	.shared .align 4 .b8 _ZZ12sharedReducePKfPfiE5sdata[1024];
	ld.param.u64 	%rd1, [_Z12sharedReducePKfPfi_param_0];
	ld.param.u64 	%rd2, [_Z12sharedReducePKfPfi_param_1];
	ld.param.u32 	%r7, [_Z12sharedReducePKfPfi_param_2];
	mov.u32 	%r1, %tid.x;
	mov.u32 	%r8, %ctaid.x;
	mov.u32 	%r14, %ntid.x;
	mad.lo.s32 	%r3, %r8, %r14, %r1;
	setp.ge.s32 	%p1, %r3, %r7;
	shl.b32 	%r9, %r1, 2;
	mov.u32 	%r10, _ZZ12sharedReducePKfPfiE5sdata;
	add.s32 	%r4, %r10, %r9;
	@%p1 bra 	$L__BB1_2;
	cvta.to.global.u64 	%rd3, %rd1;
	mul.wide.s32 	%rd4, %r3, 4;
	add.s64 	%rd5, %rd3, %rd4;
	ld.global.f32 	%f1, [%rd5];
	st.shared.f32 	[%r4], %f1;
	bra.uni 	$L__BB1_3;
$L__BB1_2:
	mov.b32 	%r11, 0;
	st.shared.u32 	[%r4], %r11;
$L__BB1_3:
	bar.sync 	0;
	setp.lt.u32 	%p2, %r14, 2;
	@%p2 bra 	$L__BB1_7;
$L__BB1_4:
	shr.u32 	%r6, %r14, 1;
	setp.ge.u32 	%p3, %r1, %r6;
	@%p3 bra 	$L__BB1_6;
	shl.b32 	%r12, %r6, 2;
	add.s32 	%r13, %r4, %r12;
	ld.shared.f32 	%f2, [%r13];
	ld.shared.f32 	%f3, [%r4];
	add.f32 	%f4, %f2, %f3;
	st.shared.f32 	[%r4], %f4;
$L__BB1_6:
	bar.sync 	0;
	setp.gt.u32 	%p4, %r14, 3;
	mov.u32 	%r14, %r6;
	@%p4 bra 	$L__BB1_4;
$L__BB1_7:
	setp.ne.s32 	%p5, %r1, 0;
	@%p5 bra 	$L__BB1_9;
	ld.shared.f32 	%f5, [_ZZ12sharedReducePKfPfiE5sdata];
	cvta.to.global.u64 	%rd6, %rd2;
	atom.global.add.f32 	%f6, [%rd6], %f5;
$L__BB1_9:
	ret;

}


// ===== COMPILED SASS (sm_100) =====

	.target	sm_100

	.elftype	@"ET_EXEC"


//--------------------- .note.nv.tkinfo           --------------------------
	.section	.note.nv.tkinfo,"",@"SHT_NOTE"
	.sectionflags	@"SHF_NOTE_NV_TKINFO"
	.tkinfo
        /*0018*/ 	.word	0x00000002
        /*0030*/ 	.string	""
        /*0030*/ 	.string	"ptxas"
        /*0030*/ 	.string	"Cuda compilation tools, release 13.0, V13.0.88"
        /*0030*/ 	.string	"Build cuda_13.0.r13.0/compiler.36424714_0"
        /*0030*/ 	.string	"-arch sm_100 -m 64 "



//--------------------- .note.nv.cuinfo           --------------------------
	.section	.note.nv.cuinfo,"",@"SHT_NOTE"
	.sectionflags	@"SHF_NOTE_NV_CUINFO"
        /*0018*/ 	.short	0x0002
        /*001a*/ 	.short	0x0064
        /*001c*/ 	.short	0x0082
	.zero		2


//--------------------- .nv.info                  --------------------------
	.section	.nv.info,"",@"SHT_CUDA_INFO"
	.align	4


	//----- nvinfo : EIATTR_REGCOUNT
	.align		4
        /*0000*/ 	.byte	0x04, 0x2f
        /*0002*/ 	.short	(.L_1 - .L_0)
	.align		4
.L_0:
        /*0004*/ 	.word	index@(_Z12globalReducePKfPfi)
        /*0008*/ 	.word	0x00000008


	//----- nvinfo : EIATTR_FRAME_SIZE
	.align		4
.L_1:
        /*000c*/ 	.byte	0x04, 0x11
        /*000e*/ 	.short	(.L_3 - .L_2)
	.align		4
.L_2:
        /*0010*/ 	.word	index@(_Z12globalReducePKfPfi)
        /*0014*/ 	.word	0x00000000


	//----- nvinfo : EIATTR_REGCOUNT
	.align		4
.L_3:
        /*0018*/ 	.byte	0x04, 0x2f
        /*001a*/ 	.short	(.L_5 - .L_4)
	.align		4
.L_4:
        /*001c*/ 	.word	index@(_Z12sharedReducePKfPfi)
        /*0020*/ 	.word	0x0000000a


	//----- nvinfo : EIATTR_FRAME_SIZE
	.align		4
.L_5:
        /*0024*/ 	.byte	0x04, 0x11
        /*0026*/ 	.short	(.L_7 - .L_6)
	.align		4
.L_6:
        /*0028*/ 	.word	index@(_Z12sharedReducePKfPfi)
        /*002c*/ 	.word	0x00000000


	//----- nvinfo : EIATTR_MIN_STACK_SIZE
	.align		4
.L_7:
        /*0030*/ 	.byte	0x04, 0x12
        /*0032*/ 	.short	(.L_9 - .L_8)
	.align		4
.L_8:
        /*0034*/ 	.word	index@(_Z12sharedReducePKfPfi)
        /*0038*/ 	.word	0x00000000


	//----- nvinfo : EIATTR_MIN_STACK_SIZE
	.align		4
.L_9:
        /*003c*/ 	.byte	0x04, 0x12
        /*003e*/ 	.short	(.L_11 - .L_10)
	.align		4
.L_10:
        /*0040*/ 	.word	index@(_Z12globalReducePKfPfi)
        /*0044*/ 	.word	0x00000000
.L_11:


//--------------------- .nv.compat                --------------------------
	.section	.nv.compat,"",@"SHT_CUDA_COMPAT_INFO"
	.align	4
        /*0000*/ 	.byte	0x02, 0x09, 0x00, 0x00, 0x02, 0x02, 0x01, 0x00, 0x02, 0x05, 0x05, 0x00, 0x03, 0x07, 0x01, 0x01
        /*0010*/ 	.byte	0x02, 0x03, 0x00, 0x00, 0x02, 0x06, 0x01, 0x00, 0x04, 0x0b, 0x08, 0x00, 0x09, 0x00, 0x00, 0x00
        /*0020*/ 	.byte	0x00, 0x00, 0x00, 0x00


//--------------------- .nv.info._Z12sharedReducePKfPfi --------------------------
	.section	.nv.info._Z12sharedReducePKfPfi,"",@"SHT_CUDA_INFO"
	.sectionflags	@""
	.align	4


	//----- nvinfo : EIATTR_CUDA_API_VERSION
	.align		4
        /*0000*/ 	.byte	0x04, 0x37
        /*0002*/ 	.short	(.L_13 - .L_12)
.L_12:
        /*0004*/ 	.word	0x00000082


	//----- nvinfo : EIATTR_KPARAM_INFO
	.align		4
.L_13:
        /*0008*/ 	.byte	0x04, 0x17
        /*000a*/ 	.short	(.L_15 - .L_14)
.L_14:
        /*000c*/ 	.word	0x00000000
        /*0010*/ 	.short	0x0002
        /*0012*/ 	.short	0x0010
        /*0014*/ 	.byte	0x00, 0xf0, 0x11, 0x00


	//----- nvinfo : EIATTR_KPARAM_INFO
	.align		4
.L_15:
        /*0018*/ 	.byte	0x04, 0x17
        /*001a*/ 	.short	(.L_17 - .L_16)
.L_16:
        /*001c*/ 	.word	0x00000000
        /*0020*/ 	.short	0x0001
        /*0022*/ 	.short	0x0008
        /*0024*/ 	.byte	0x00, 0xf5, 0x21, 0x00


	//----- nvinfo : EIATTR_KPARAM_INFO
	.align		4
.L_17:
        /*0028*/ 	.byte	0x04, 0x17
        /*002a*/ 	.short	(.L_19 - .L_18)
.L_18:
        /*002c*/ 	.word	0x00000000
        /*0030*/ 	.short	0x0000
        /*0032*/ 	.short	0x0000
        /*0034*/ 	.byte	0x00, 0xf5, 0x21, 0x00


	//----- nvinfo : EIATTR_SPARSE_MMA_MASK
	.align		4
.L_19:
        /*0038*/ 	.byte	0x03, 0x50
        /*003a*/ 	.short	0x0000


	//----- nvinfo : EIATTR_MAXREG_COUNT
	.align		4
        /*003c*/ 	.byte	0x03, 0x1b
        /*003e*/ 	.short	0x00ff


	//----- nvinfo : EIATTR_NUM_BARRIERS
	.align		4
        /*0040*/ 	.byte	0x02, 0x4c
        /*0042*/ 	.byte	0x01
	.zero		1


	//----- nvinfo : EIATTR_MERCURY_ISA_VERSION
	.align		4
        /*0044*/ 	.byte	0x03, 0x5f
        /*0046*/ 	.short	0x0101


	//----- nvinfo : EIATTR_VRC_CTA_INIT_COUNT
	.align		4
        /*0048*/ 	.byte	0x02, 0x4a
	.zero		1
	.zero		1


	//----- nvinfo : EIATTR_EXIT_INSTR_OFFSETS
	.align		4
        /*004c*/ 	.byte	0x04, 0x1c
        /*004e*/ 	.short	(.L_21 - .L_20)


	//   ....[0]....
.L_20:
        /*0050*/ 	.word	0x00000200


	//   ....[1]....
        /*0054*/ 	.word	0x00000270


	//----- nvinfo : EIATTR_CBANK_PARAM_SIZE
	.align		4
.L_21:
        /*0058*/ 	.byte	0x03, 0x19
        /*005a*/ 	.short	0x0014


	//----- nvinfo : EIATTR_PARAM_CBANK
	.align		4
        /*005c*/ 	.byte	0x04, 0x0a
        /*005e*/ 	.short	(.L_23 - .L_22)
	.align		4
.L_22:
        /*0060*/ 	.word	index@(.nv.constant0._Z12sharedReducePKfPfi)
        /*0064*/ 	.short	0x0380
        /*0066*/ 	.short	0x0014


	//----- nvinfo : EIATTR_SW_WAR
	.align		4
.L_23:
        /*0068*/ 	.byte	0x04, 0x36
        /*006a*/ 	.short	(.L_25 - .L_24)
.L_24:
        /*006c*/ 	.word	0x00000008
.L_25:


//--------------------- .nv.info._Z12globalReducePKfPfi --------------------------
	.section	.nv.info._Z12globalReducePKfPfi,"",@"SHT_CUDA_INFO"
	.sectionflags	@""
	.align	4


	//----- nvinfo : EIATTR_CUDA_API_VERSION
	.align		4
        /*0000*/ 	.byte	0x04, 0x37
        /*0002*/ 	.short	(.L_27 - .L_26)
.L_26:
        /*0004*/ 	.word	0x00000082


	//----- nvinfo : EIATTR_KPARAM_INFO
	.align		4
.L_27:
        /*0008*/ 	.byte	0x04, 0x17
        /*000a*/ 	.short	(.L_29 - .L_28)
.L_28:
        /*000c*/ 	.word	0x00000000
        /*0010*/ 	.short	0x0002
        /*0012*/ 	.short	0x0010
        /*0014*/ 	.byte	0x00, 0xf0, 0x11, 0x00


	//----- nvinfo : EIATTR_KPARAM_INFO
	.align		4
.L_29:
        /*0018*/ 	.byte	0x04, 0x17
        /*001a*/ 	.short	(.L_31 - .L_30)
.L_30:
        /*001c*/ 	.word	0x00000000
        /*0020*/ 	.short	0x0001
        /*0022*/ 	.short	0x0008
        /*0024*/ 	.byte	0x00, 0xf5, 0x21, 0x00


	//----- nvinfo : EIATTR_KPARAM_INFO
	.align		4
.L_31:
        /*0028*/ 	.byte	0x04, 0x17
        /*002a*/ 	.short	(.L_33 - .L_32)
.L_32:
        /*002c*/ 	.word	0x00000000
        /*0030*/ 	.short	0x0000
        /*0032*/ 	.short	0x0000
        /*0034*/ 	.byte	0x00, 0xf5, 0x21, 0x00


	//----- nvinfo : EIATTR_SPARSE_MMA_MASK
	.align		4
.L_33:
        /*0038*/ 	.byte	0x03, 0x50
        /*003a*/ 	.short	0x0000


	//----- nvinfo : EIATTR_MAXREG_COUNT
	.align		4
        /*003c*/ 	.byte	0x03, 0x1b
        /*003e*/ 	.short	0x00ff


	//----- nvinfo : EIATTR_MERCURY_ISA_VERSION
	.align		4
        /*0040*/ 	.byte	0x03, 0x5f
        /*0042*/ 	.short	0x0101


	//----- nvinfo : EIATTR_VRC_CTA_INIT_COUNT
	.align		4
        /*0044*/ 	.byte	0x02, 0x4a
	.zero		1
	.zero		1


	//----- nvinfo : EIATTR_EXIT_INSTR_OFFSETS
	.align		4
        /*0048*/ 	.byte	0x04, 0x1c
        /*004a*/ 	.short	(.L_35 - .L_34)


	//   ....[0]....
.L_34:
        /*004c*/ 	.word	0x00000070


	//   ....[1]....
        /*0050*/ 	.word	0x000000e0


	//----- nvinfo : EIATTR_CBANK_PARAM_SIZE
	.align		4
.L_35:
        /*0054*/ 	.byte	0x03, 0x19
        /*0056*/ 	.short	0x0014


	//----- nvinfo : EIATTR_PARAM_CBANK
	.align		4
        /*0058*/ 	.byte	0x04, 0x0a
        /*005a*/ 	.short	(.L_37 - .L_36)
	.align		4
.L_36:
        /*005c*/ 	.word	index@(.nv.constant0._Z12globalReducePKfPfi)
        /*0060*/ 	.short	0x0380
        /*0062*/ 	.short	0x0014


	//----- nvinfo : EIATTR_SW_WAR
	.align		4
.L_37:
        /*0064*/ 	.byte	0x04, 0x36
        /*0066*/ 	.short	(.L_39 - .L_38)
.L_38:
        /*0068*/ 	.word	0x00000008
.L_39:


//--------------------- .nv.callgraph             --------------------------
	.section	.nv.callgraph,"",@"SHT_CUDA_CALLGRAPH"
	.align	4
	.sectionentsize	8
	.align		4
        /*0000*/ 	.word	0x00000000
	.align		4
        /*0004*/ 	.word	0xffffffff
	.align		4
        /*0008*/ 	.word	0x00000000
	.align		4
        /*000c*/ 	.word	0xfffffffe
	.align		4
        /*0010*/ 	.word	0x00000000
	.align		4
        /*0014*/ 	.word	0xfffffffd
	.align		4
        /*0018*/ 	.word	0x00000000
	.align		4
        /*001c*/ 	.word	0xfffffffc


//--------------------- .text._Z12sharedReducePKfPfi --------------------------
	.section	.text._Z12sharedReducePKfPfi,"ax",@progbits
	.align	128
        .global         _Z12sharedReducePKfPfi
        .type           _Z12sharedReducePKfPfi,@function
        .size           _Z12sharedReducePKfPfi,(.L_x_4 - _Z12sharedReducePKfPfi)
        .other          _Z12sharedReducePKfPfi,@"STO_CUDA_ENTRY STV_DEFAULT"
_Z12sharedReducePKfPfi:
.text._Z12sharedReducePKfPfi:
[----:B------:R-:W-:Y:S01]  /*0000*/  LDC R1, c[0x0][0x37c] ;  /* 0x0000df00ff017b82 */ /* 0x000fe20000000800 */
[----:B------:R-:W0:Y:S07]  /*0010*/  S2R R7, SR_TID.X ;  /* 0x0000000000077919 */ /* 0x000e2e0000002100 */
[----:B------:R-:W0:Y:S01]  /*0020*/  S2UR UR4, SR_CTAID.X ;  /* 0x00000000000479c3 */ /* 0x000e220000002500 */
[----:B------:R-:W1:Y:S01]  /*0030*/  LDCU UR5, c[0x0][0x390] ;  /* 0x00007200ff0577ac */ /* 0x000e620008000800 */
[----:B------:R-:W2:Y:S06]  /*0040*/  LDCU.64 UR6, c[0x0][0x358] ;  /* 0x00006b00ff0677ac */ /* 0x000eac0008000a00 */
[----:B------:R-:W0:Y:S02]  /*0050*/  LDC R4, c[0x0][0x360] ;  /* 0x0000d800ff047b82 */ /* 0x000e240000000800 */
[----:B0-----:R-:W-:-:S05]  /*0060*/  IMAD R5, R4, UR4, R7 ;  /* 0x0000000404057c24 */ /* 0x001fca000f8e0207 */
[----:B-1----:R-:W-:-:S13]  /*0070*/  ISETP.GE.AND P1, PT, R5, UR5, PT ;  /* 0x0000000505007c0c */ /* 0x002fda000bf26270 */
[----:B------:R-:W0:Y:S02]  /*0080*/  @!P1 LDC.64 R2, c[0x0][0x380] ;  /* 0x0000e000ff029b82 */ /* 0x000e240000000a00 */
[----:B0-----:R-:W-:-:S06]  /*0090*/  @!P1 IMAD.WIDE R2, R5, 0x4, R2 ;  /* 0x0000000405029825 */ /* 0x001fcc00078e0202 */
[----:B--2---:R-:W2:Y:S01]  /*00a0*/  @!P1 LDG.E R3, desc[UR6][R2.64] ;  /* 0x0000000602039981 */ /* 0x004ea2000c1e1900 */
[----:B------:R-:W0:Y:S01]  /*00b0*/  S2UR UR5, SR_CgaCtaId ;  /* 0x00000000000579c3 */ /* 0x000e220000008800 */
[----:B------:R-:W-:Y:S01]  /*00c0*/  UMOV UR4, 0x400 ;  /* 0x0000040000047882 */ /* 0x000fe20000000000 */
[----:B------:R-:W-:Y:S02]  /*00d0*/  ISETP.GE.U32.AND P2, PT, R4, 0x2, PT ;  /* 0x000000020400780c */ /* 0x000fe40003f46070 */
[----:B------:R-:W-:Y:S01]  /*00e0*/  ISETP.NE.AND P0, PT, R7, RZ, PT ;  /* 0x000000ff0700720c */ /* 0x000fe20003f05270 */
[----:B0-----:R-:W-:-:S06]  /*00f0*/  ULEA UR4, UR5, UR4, 0x18 ;  /* 0x0000000405047291 */ /* 0x001fcc000f8ec0ff */
[----:B------:R-:W-:-:S05]  /*0100*/  LEA R0, R7, UR4, 0x2 ;  /* 0x0000000407007c11 */ /* 0x000fca000f8e10ff */
[----:B--2---:R0:W-:Y:S04]  /*0110*/  @!P1 STS [R0], R3 ;  /* 0x0000000300009388 */ /* 0x0041e80000000800 */
[----:B------:R0:W-:Y:S01]  /*0120*/  @P1 STS [R0], RZ ;  /* 0x000000ff00001388 */ /* 0x0001e20000000800 */
[----:B------:R-:W-:Y:S06]  /*0130*/  BAR.SYNC.DEFER_BLOCKING 0x0 ;  /* 0x0000000000007b1d */ /* 0x000fec0000010000 */
[----:B------:R-:W-:Y:S05]  /*0140*/  @!P2 BRA `(.L_x_0) ;  /* 0x00000000002ca947 */ /* 0x000fea0003800000 */
.L_x_1:
[----:B------:R-:W-:-:S04]  /*0150*/  SHF.R.U32.HI R5, RZ, 0x1, R4 ;  /* 0x00000001ff057819 */ /* 0x000fc80000011604 */
[----:B------:R-:W-:-:S13]  /*0160*/  ISETP.GE.U32.AND P1, PT, R7, R5, PT ;  /* 0x000000050700720c */ /* 0x000fda0003f26070 */
[----:B------:R-:W-:Y:S01]  /*0170*/  @!P1 IMAD R2, R5, 0x4, R0 ;  /* 0x0000000405029824 */ /* 0x000fe200078e0200 */
[----:B0-----:R-:W-:Y:S05]  /*0180*/  @!P1 LDS R3, [R0] ;  /* 0x0000000000039984 */ /* 0x001fea0000000800 */
[----:B------:R-:W0:Y:S02]  /*0190*/  @!P1 LDS R2, [R2] ;  /* 0x0000000002029984 */ /* 0x000e240000000800 */
[----:B0-----:R-:W-:-:S05]  /*01a0*/  @!P1 FADD R3, R2, R3 ;  /* 0x0000000302039221 */ /* 0x001fca0000000000 */
[----:B------:R1:W-:Y:S01]  /*01b0*/  @!P1 STS [R0], R3 ;  /* 0x0000000300009388 */ /* 0x0003e20000000800 */
[----:B------:R-:W-:Y:S01]  /*01c0*/  BAR.SYNC.DEFER_BLOCKING 0x0 ;  /* 0x0000000000007b1d */ /* 0x000fe20000010000 */
[----:B------:R-:W-:Y:S01]  /*01d0*/  ISETP.GT.U32.AND P1, PT, R4, 0x3, PT ;  /* 0x000000030400780c */ /* 0x000fe20003f24070 */
[----:B------:R-:W-:-:S12]  /*01e0*/  IMAD.MOV.U32 R4, RZ, RZ, R5 ;  /* 0x000000ffff047224 */ /* 0x000fd800078e0005 */
[----:B-1----:R-:W-:Y:S05]  /*01f0*/  @P1 BRA `(.L_x_1) ;  /* 0xfffffffc00d41947 */ /* 0x002fea000383ffff */
.L_x_0:
[----:B------:R-:W-:Y:S05]  /*0200*/  @P0 EXIT ;  /* 0x000000000000094d */ /* 0x000fea0003800000 */
[----:B------:R-:W1:Y:S01]  /*0210*/  S2UR UR5, SR_CgaCtaId ;  /* 0x00000000000579c3 */ /* 0x000e620000008800 */
[----:B------:R-:W-:-:S07]  /*0220*/  UMOV UR4, 0x400 ;  /* 0x0000040000047882 */ /* 0x000fce0000000000 */
[----:B0-----:R-:W0:Y:S01]  /*0230*/  LDC.64 R2, c[0x0][0x388] ;  /* 0x0000e200ff027b82 */ /* 0x001e220000000a00 */
[----:B-1----:R-:W-:-:S09]  /*0240*/  ULEA UR4, UR5, UR4, 0x18 ;  /* 0x0000000405047291 */ /* 0x002fd2000f8ec0ff */
[----:B------:R-:W0:Y:S04]  /*0250*/  LDS R5, [UR4] ;  /* 0x00000004ff057984 */ /* 0x000e280008000800 */
[----:B0-----:R-:W-:Y:S01]  /*0260*/  REDG.E.ADD.F32.FTZ.RN.STRONG.GPU desc[UR6][R2.64], R5 ;  /* 0x00000005020079a6 */ /* 0x001fe2000c12f306 */
[----:B------:R-:W-:Y:S05]  /*0270*/  EXIT ;  /* 0x000000000000794d */ /* 0x000fea0003800000 */
.L_x_2:
[----:B------:R-:W-:-:S00]  /*0280*/  BRA `(.L_x_2) ;  /* 0xfffffffc00fc7947 */ /* 0x000fc0000383ffff */
[----:B------:R-:W-:-:S00]  /*0290*/  NOP ;  /* 0x0000000000007918 */ /* 0x000fc00000000000 */
        /* <DEDUP_REMOVED lines=14> */
.L_x_4:


//--------------------- .text._Z12globalReducePKfPfi --------------------------
	.section	.text._Z12globalReducePKfPfi,"ax",@progbits
	.align	128
        .global         _Z12globalReducePKfPfi
        .type           _Z12globalReducePKfPfi,@function
        .size           _Z12globalReducePKfPfi,(.L_x_5 - _Z12globalReducePKfPfi)
        .other          _Z12globalReducePKfPfi,@"STO_CUDA_ENTRY STV_DEFAULT"
_Z12globalReducePKfPfi:
.text._Z12globalReducePKfPfi:
[----:B------:R-:W-:Y:S01]  /*0000*/  LDC R1, c[0x0][0x37c] ;  /* 0x0000df00ff017b82 */ /* 0x000fe20000000800 */
[----:B------:R-:W0:Y:S07]  /*0010*/  S2R R0, SR_TID.X ;  /* 0x0000000000007919 */ /* 0x000e2e0000002100 */
[----:B------:R-:W0:Y:S01]  /*0020*/  S2UR UR4, SR_CTAID.X ;  /* 0x00000000000479c3 */ /* 0x000e220000002500 */
[----:B------:R-:W1:Y:S07]  /*0030*/  LDCU UR5, c[0x0][0x390] ;  /* 0x00007200ff0577ac */ /* 0x000e6e0008000800 */
[----:B------:R-:W0:Y:S02]  /*0040*/  LDC R5, c[0x0][0x360] ;  /* 0x0000d800ff057b82 */ /* 0x000e240000000800 */
[----:B0-----:R-:W-:-:S05]  /*0050*/  IMAD R5, R5, UR4, R0 ;  /* 0x0000000405057c24 */ /* 0x001fca000f8e0200 */
[----:B-1----:R-:W-:-:S13]  /*0060*/  ISETP.GE.AND P0, PT, R5, UR5, PT ;  /* 0x0000000505007c0c */ /* 0x002fda000bf06270 */
[----:B------:R-:W-:Y:S05]  /*0070*/  @P0 EXIT ;  /* 0x000000000000094d */ /* 0x000fea0003800000 */
[----:B------:R-:W0:Y:S01]  /*0080*/  LDC.64 R2, c[0x0][0x380] ;  /* 0x0000e000ff027b82 */ /* 0x000e220000000a00 */
[----:B------:R-:W1:Y:S01]  /*0090*/  LDCU.64 UR4, c[0x0][0x358] ;  /* 0x00006b00ff0477ac */ /* 0x000e620008000a00 */
[----:B0-----:R-:W-:-:S06]  /*00a0*/  IMAD.WIDE R2, R5, 0x4, R2 ;  /* 0x0000000405027825 */ /* 0x001fcc00078e0202 */
[----:B-1----:R-:W2:Y:S01]  /*00b0*/  LDG.E R3, desc[UR4][R2.64] ;  /* 0x0000000402037981 */ /* 0x002ea2000c1e1900 */
[----:B------:R-:W2:Y:S03]  /*00c0*/  LDC.64 R4, c[0x0][0x388] ;  /* 0x0000e200ff047b82 */ /* 0x000ea60000000a00 */
[----:B--2---:R-:W-:Y:S01]  /*00d0*/  REDG.E.ADD.F32.FTZ.RN.STRONG.GPU desc[UR4][R4.64], R3 ;  /* 0x00000003040079a6 */ /* 0x004fe2000c12f304 */
[----:B------:R-:W-:Y:S05]  /*00e0*/  EXIT ;  /* 0x000000000000794d */ /* 0x000fea0003800000 */
.L_x_3:
        /* <DEDUP_REMOVED lines=9> */
.L_x_5:


//--------------------- .nv.shared._Z12sharedReducePKfPfi --------------------------
	.section	.nv.shared._Z12sharedReducePKfPfi,"aw",@nobits
	.sectionflags	@""
	.align	4
.nv.shared._Z12sharedReducePKfPfi:
	.zero		2048


//--------------------- .nv.shared.reserved.0     --------------------------
	.section	.nv.shared.reserved.0,"aw",@nobits
	.weak		__nv_reservedSMEM_offset_0_alias
	.size		__nv_reservedSMEM_offset_0_alias, 0, 64
	.other		__nv_reservedSMEM_offset_0_alias,@"STO_CUDA_RESERVED_SHARED STV_DEFAULT"
__nv_reservedSMEM_offset_0_alias:
	.zero		0
	.zero		64


//--------------------- .nv.constant0._Z12sharedReducePKfPfi --------------------------
	.section	.nv.constant0._Z12sharedReducePKfPfi,"a",@progbits
	.sectionflags	@""
	.align	4
.nv.constant0._Z12sharedReducePKfPfi:
	.zero		916


//--------------------- .nv.constant0._Z12globalReducePKfPfi --------------------------
	.section	.nv.constant0._Z12globalReducePKfPfi,"a",@progbits
	.sectionflags	@""
	.align	4
.nv.constant0._Z12globalReducePKfPfi:
	.zero		916


//--------------------- SYMBOLS --------------------------

	.type		.nv.reservedSmem.offset0,@object
	.size		.nv.reservedSmem.offset0,0x4
	.type		.nv.reservedSmem.cap,@object
	.size		.nv.reservedSmem.cap,0x4
